//
// Generated by NVIDIA NVVM Compiler
//
// Compiler Build ID: CL-36424714
// Cuda compilation tools, release 13.0, V13.0.88
// Based on NVVM 20.0.0
//

.version 9.0
.target sm_100
.address_size 64

	// .globl	_Z9matrixMulPKiS0_Pi
// _ZZ9matrixMulPKiS0_PiE3s_a has been demoted
// _ZZ9matrixMulPKiS0_PiE3s_b has been demoted

.visible .entry _Z9matrixMulPKiS0_Pi(
	.param .u64 .ptr .align 1 _Z9matrixMulPKiS0_Pi_param_0,
	.param .u64 .ptr .align 1 _Z9matrixMulPKiS0_Pi_param_1,
	.param .u64 .ptr .align 1 _Z9matrixMulPKiS0_Pi_param_2
)
{
	.reg .pred 	%p<9>;
	.reg .b32 	%r<163>;
	.reg .b64 	%rd<13>;
	// demoted variable
	.shared .align 4 .b8 _ZZ9matrixMulPKiS0_PiE3s_a[16384];
	// demoted variable
	.shared .align 4 .b8 _ZZ9matrixMulPKiS0_PiE3s_b[16384];
	ld.param.u64 	%rd4, [_Z9matrixMulPKiS0_Pi_param_0];
	ld.param.u64 	%rd5, [_Z9matrixMulPKiS0_Pi_param_1];
	ld.param.u64 	%rd3, [_Z9matrixMulPKiS0_Pi_param_2];
	cvta.to.global.u64 	%rd1, %rd5;
	cvta.to.global.u64 	%rd2, %rd4;
	mov.u32 	%r45, %ctaid.y;
	mov.u32 	%r46, %ntid.y;
	mov.u32 	%r1, %tid.y;
	mad.lo.s32 	%r47, %r45, %r46, %r1;
	mov.u32 	%r48, %ctaid.x;
	mov.u32 	%r2, %ntid.x;
	mul.lo.s32 	%r3, %r48, %r2;
	mov.u32 	%r4, %tid.x;
	shl.b32 	%r49, %r47, 10;
	or.b32  	%r5, %r49, %r4;
	mul.lo.s32 	%r6, %r1, %r2;
	add.s32 	%r50, %r6, %r4;
	shl.b32 	%r51, %r50, 2;
	mov.u32 	%r52, _ZZ9matrixMulPKiS0_PiE3s_a;
	add.s32 	%r7, %r52, %r51;
	mov.u32 	%r53, _ZZ9matrixMulPKiS0_PiE3s_b;
	add.s32 	%r8, %r53, %r51;
	and.b32  	%r9, %r2, 7;
	and.b32  	%r10, %r2, 3;
	and.b32  	%r11, %r2, 2040;
	and.b32  	%r12, %r2, 1;
	and.b32  	%r54, %r2, -8;
	neg.s32 	%r13, %r54;
	shl.b32 	%r55, %r4, 2;
	add.s32 	%r14, %r53, %r55;
	shl.b32 	%r15, %r2, 5;
	shl.b32 	%r56, %r6, 2;
	add.s32 	%r57, %r56, %r52;
	add.s32 	%r16, %r57, 16;
	shl.b32 	%r17, %r2, 2;
	mov.b32 	%r147, 0;
	mov.u32 	%r162, %r147;
$L__BB0_1:
	setp.lt.u32 	%p1, %r2, 8;
	add.s32 	%r60, %r5, %r147;
	mul.wide.u32 	%rd6, %r60, 4;
	add.s64 	%rd7, %rd2, %rd6;
	ld.global.u32 	%r61, [%rd7];
	st.shared.u32 	[%r7], %r61;
	add.s32 	%r62, %r1, %r147;
	shl.b32 	%r63, %r62, 10;
	add.s32 	%r64, %r3, %r4;
	add.s32 	%r65, %r63, %r64;
	mul.wide.u32 	%rd8, %r65, 4;
	add.s64 	%rd9, %rd1, %rd8;
	ld.global.u32 	%r66, [%rd9];
	st.shared.u32 	[%r8], %r66;
	bar.sync 	0;
	mov.b32 	%r157, 0;
	@%p1 bra 	$L__BB0_4;
	mov.u32 	%r149, %r16;
	mov.u32 	%r150, %r14;
	mov.u32 	%r151, %r13;
$L__BB0_3:
	.pragma "nounroll";
	ld.shared.u32 	%r67, [%r149+-16];
	ld.shared.u32 	%r68, [%r150];
	mad.lo.s32 	%r69, %r68, %r67, %r162;
	ld.shared.u32 	%r70, [%r149+-12];
	add.s32 	%r71, %r150, %r17;
	ld.shared.u32 	%r72, [%r71];
	mad.lo.s32 	%r73, %r72, %r70, %r69;
	ld.shared.u32 	%r74, [%r149+-8];
	add.s32 	%r75, %r71, %r17;
	ld.shared.u32 	%r76, [%r75];
	mad.lo.s32 	%r77, %r76, %r74, %r73;
	ld.shared.u32 	%r78, [%r149+-4];
	add.s32 	%r79, %r75, %r17;
	ld.shared.u32 	%r80, [%r79];
	mad.lo.s32 	%r81, %r80, %r78, %r77;
	ld.shared.u32 	%r82, [%r149];
	add.s32 	%r83, %r79, %r17;
	ld.shared.u32 	%r84, [%r83];
	mad.lo.s32 	%r85, %r84, %r82, %r81;
	ld.shared.u32 	%r86, [%r149+4];
	add.s32 	%r87, %r83, %r17;
	ld.shared.u32 	%r88, [%r87];
	mad.lo.s32 	%r89, %r88, %r86, %r85;
	ld.shared.u32 	%r90, [%r149+8];
	add.s32 	%r91, %r87, %r17;
	ld.shared.u32 	%r92, [%r91];
	mad.lo.s32 	%r93, %r92, %r90, %r89;
	ld.shared.u32 	%r94, [%r149+12];
	add.s32 	%r95, %r91, %r17;
	ld.shared.u32 	%r96, [%r95];
	mad.lo.s32 	%r162, %r96, %r94, %r93;
	add.s32 	%r151, %r151, 8;
	add.s32 	%r150, %r150, %r15;
	add.s32 	%r149, %r149, 32;
	setp.ne.s32 	%p2, %r151, 0;
	mov.u32 	%r157, %r11;
	@%p2 bra 	$L__BB0_3;
$L__BB0_4:
	setp.eq.s32 	%p3, %r9, 0;
	@%p3 bra 	$L__BB0_12;
	add.s32 	%r98, %r9, -1;
	setp.lt.u32 	%p4, %r98, 3;
	@%p4 bra 	$L__BB0_7;
	add.s32 	%r99, %r157, %r6;
	shl.b32 	%r100, %r99, 2;
	mov.u32 	%r101, _ZZ9matrixMulPKiS0_PiE3s_a;
	add.s32 	%r102, %r101, %r100;
	ld.shared.u32 	%r103, [%r102];
	mad.lo.s32 	%r104, %r157, %r2, %r4;
	shl.b32 	%r105, %r104, 2;
	mov.u32 	%r106, _ZZ9matrixMulPKiS0_PiE3s_b;
	add.s32 	%r107, %r106, %r105;
	ld.shared.u32 	%r108, [%r107];
	mad.lo.s32 	%r109, %r108, %r103, %r162;
	ld.shared.u32 	%r110, [%r102+4];
	add.s32 	%r111, %r107, %r17;
	ld.shared.u32 	%r112, [%r111];
	mad.lo.s32 	%r113, %r112, %r110, %r109;
	ld.shared.u32 	%r114, [%r102+8];
	add.s32 	%r115, %r111, %r17;
	ld.shared.u32 	%r116, [%r115];
	mad.lo.s32 	%r117, %r116, %r114, %r113;
	ld.shared.u32 	%r118, [%r102+12];
	add.s32 	%r119, %r115, %r17;
	ld.shared.u32 	%r120, [%r119];
	mad.lo.s32 	%r162, %r120, %r118, %r117;
	add.s32 	%r157, %r157, 4;
$L__BB0_7:
	setp.eq.s32 	%p5, %r10, 0;
	@%p5 bra 	$L__BB0_12;
	setp.eq.s32 	%p6, %r10, 1;
	@%p6 bra 	$L__BB0_10;
	add.s32 	%r122, %r157, %r6;
	shl.b32 	%r123, %r122, 2;
	mov.u32 	%r124, _ZZ9matrixMulPKiS0_PiE3s_a;
	add.s32 	%r125, %r124, %r123;
	ld.shared.u32 	%r126, [%r125];
	mad.lo.s32 	%r127, %r157, %r2, %r4;
	shl.b32 	%r128, %r127, 2;
	mov.u32 	%r129, _ZZ9matrixMulPKiS0_PiE3s_b;
	add.s32 	%r130, %r129, %r128;
	ld.shared.u32 	%r131, [%r130];
	mad.lo.s32 	%r132, %r131, %r126, %r162;
	ld.shared.u32 	%r133, [%r125+4];
	add.s32 	%r134, %r130, %r17;
	ld.shared.u32 	%r135, [%r134];
	mad.lo.s32 	%r162, %r135, %r133, %r132;
	add.s32 	%r157, %r157, 2;
$L__BB0_10:
	setp.eq.s32 	%p7, %r12, 0;
	@%p7 bra 	$L__BB0_12;
	add.s32 	%r136, %r157, %r6;
	shl.b32 	%r137, %r136, 2;
	mov.u32 	%r138, _ZZ9matrixMulPKiS0_PiE3s_a;
	add.s32 	%r139, %r138, %r137;
	ld.shared.u32 	%r140, [%r139];
	mad.lo.s32 	%r141, %r157, %r2, %r4;
	shl.b32 	%r142, %r141, 2;
	mov.u32 	%r143, _ZZ9matrixMulPKiS0_PiE3s_b;
	add.s32 	%r144, %r143, %r142;
	ld.shared.u32 	%r145, [%r144];
	mad.lo.s32 	%r162, %r145, %r140, %r162;
$L__BB0_12:
	bar.sync 	0;
	add.s32 	%r147, %r147, %r2;
	setp.lt.u32 	%p8, %r147, 1024;
	@%p8 bra 	$L__BB0_1;
	cvta.to.global.u64 	%rd10, %rd3;
	add.s32 	%r146, %r5, %r3;
	mul.wide.s32 	%rd11, %r146, 4;
	add.s64 	%rd12, %rd10, %rd11;
	st.global.u32 	[%rd12], %r162;
	ret;

}


// ===== COMPILED SASS (sm_100) =====

	.target	sm_100

	.elftype	@"ET_EXEC"


//--------------------- .note.nv.tkinfo           --------------------------
	.section	.note.nv.tkinfo,"",@"SHT_NOTE"
	.sectionflags	@"SHF_NOTE_NV_TKINFO"
	.tkinfo
        /*0018*/ 	.word	0x00000002
        /*0030*/ 	.string	""
        /*0030*/ 	.string	"ptxas"
        /*0030*/ 	.string	"Cuda compilation tools, release 13.0, V13.0.88"
        /*0030*/ 	.string	"Build cuda_13.0.r13.0/compiler.36424714_0"
        /*0030*/ 	.string	"-arch sm_100 -m 64 "



//--------------------- .note.nv.cuinfo           --------------------------
	.section	.note.nv.cuinfo,"",@"SHT_NOTE"
	.sectionflags	@"SHF_NOTE_NV_CUINFO"
        /*0018*/ 	.short	0x0002
        /*001a*/ 	.short	0x0064
        /*001c*/ 	.short	0x0082
	.zero		2


//--------------------- .nv.info                  --------------------------
	.section	.nv.info,"",@"SHT_CUDA_INFO"
	.align	4


	//----- nvinfo : EIATTR_REGCOUNT
	.align		4
        /*0000*/ 	.byte	0x04, 0x2f
        /*0002*/ 	.short	(.L_1 - .L_0)
	.align		4
.L_0:
        /*0004*/ 	.word	index@(_Z9matrixMulPKiS0_Pi)
        /*0008*/ 	.word	0x00000020


	//----- nvinfo : EIATTR_FRAME_SIZE
	.align		4
.L_1:
        /*000c*/ 	.byte	0x04, 0x11
        /*000e*/ 	.short	(.L_3 - .L_2)
	.align		4
.L_2:
        /*0010*/ 	.word	index@(_Z9matrixMulPKiS0_Pi)
        /*0014*/ 	.word	0x00000000


	//----- nvinfo : EIATTR_MIN_STACK_SIZE
	.align		4
.L_3:
        /*0018*/ 	.byte	0x04, 0x12
        /*001a*/ 	.short	(.L_5 - .L_4)
	.align		4
.L_4:
        /*001c*/ 	.word	index@(_Z9matrixMulPKiS0_Pi)
        /*0020*/ 	.word	0x00000000
.L_5:


//--------------------- .nv.compat                --------------------------
	.section	.nv.compat,"",@"SHT_CUDA_COMPAT_INFO"
	.align	4
        /*0000*/ 	.byte	0x02, 0x09, 0x00, 0x00, 0x02, 0x02, 0x01, 0x00, 0x02, 0x05, 0x05, 0x00, 0x03, 0x07, 0x01, 0x01
        /*0010*/ 	.byte	0x02, 0x03, 0x00, 0x00, 0x02, 0x06, 0x01, 0x00, 0x04, 0x0b, 0x08, 0x00, 0x09, 0x00, 0x00, 0x00
        /*0020*/ 	.byte	0x00, 0x00, 0x00, 0x00


//--------------------- .nv.info._Z9matrixMulPKiS0_Pi --------------------------
	.section	.nv.info._Z9matrixMulPKiS0_Pi,"",@"SHT_CUDA_INFO"
	.sectionflags	@""
	.align	4


	//----- nvinfo : EIATTR_CUDA_API_VERSION
	.align		4
        /*0000*/ 	.byte	0x04, 0x37
        /*0002*/ 	.short	(.L_7 - .L_6)
.L_6:
        /*0004*/ 	.word	0x00000082


	//----- nvinfo : EIATTR_KPARAM_INFO
	.align		4
.L_7:
        /*0008*/ 	.byte	0x04, 0x17
        /*000a*/ 	.short	(.L_9 - .L_8)
.L_8:
        /*000c*/ 	.word	0x00000000
        /*0010*/ 	.short	0x0002
        /*0012*/ 	.short	0x0010
        /*0014*/ 	.byte	0x00, 0xf5, 0x21, 0x00


	//----- nvinfo : EIATTR_KPARAM_INFO
	.align		4
.L_9:
        /*0018*/ 	.byte	0x04, 0x17
        /*001a*/ 	.short	(.L_11 - .L_10)
.L_10:
        /*001c*/ 	.word	0x00000000
        /*0020*/ 	.short	0x0001
        /*0022*/ 	.short	0x0008
        /*0024*/ 	.byte	0x00, 0xf5, 0x21, 0x00


	//----- nvinfo : EIATTR_KPARAM_INFO
	.align		4
.L_11:
        /*0028*/ 	.byte	0x04, 0x17
        /*002a*/ 	.short	(.L_13 - .L_12)
.L_12:
        /*002c*/ 	.word	0x00000000
        /*0030*/ 	.short	0x0000
        /*0032*/ 	.short	0x0000
        /*0034*/ 	.byte	0x00, 0xf5, 0x21, 0x00


	//----- nvinfo : EIATTR_SPARSE_MMA_MASK
	.align		4
.L_13:
        /*0038*/ 	.byte	0x03, 0x50
        /*003a*/ 	.short	0x0000


	//----- nvinfo : EIATTR_MAXREG_COUNT
	.align		4
        /*003c*/ 	.byte	0x03, 0x1b
        /*003e*/ 	.short	0x00ff


	//----- nvinfo : EIATTR_NUM_BARRIERS
	.align		4
        /*0040*/ 	.byte	0x02, 0x4c
        /*0042*/ 	.byte	0x01
	.zero		1


	//----- nvinfo : EIATTR_MERCURY_ISA_VERSION
	.align		4
        /*0044*/ 	.byte	0x03, 0x5f
        /*0046*/ 	.short	0x0101


	//----- nvinfo : EIATTR_VRC_CTA_INIT_COUNT
	.align		4
        /*0048*/ 	.byte	0x02, 0x4a
	.zero		1
	.zero		1


	//----- nvinfo : EIATTR_EXIT_INSTR_OFFSETS
	.align		4
        /*004c*/ 	.byte	0x04, 0x1c
        /*004e*/ 	.short	(.L_15 - .L_14)


	//   ....[0]....
.L_14:
        /*0050*/ 	.word	0x00000a00


	//----- nvinfo : EIATTR_CBANK_PARAM_SIZE
	.align		4
.L_15:
        /*0054*/ 	.byte	0x03, 0x19
        /*0056*/ 	.short	0x0018


	//----- nvinfo : EIATTR_PARAM_CBANK
	.align		4
        /*0058*/ 	.byte	0x04, 0x0a
        /*005a*/ 	.short	(.L_17 - .L_16)
	.align		4
.L_16:
        /*005c*/ 	.word	index@(.nv.constant0._Z9matrixMulPKiS0_Pi)
        /*0060*/ 	.short	0x0380
        /*0062*/ 	.short	0x0018


	//----- nvinfo : EIATTR_SW_WAR
	.align		4
.L_17:
        /*0064*/ 	.byte	0x04, 0x36
        /*0066*/ 	.short	(.L_19 - .L_18)
.L_18:
        /*0068*/ 	.word	0x00000008
.L_19:


//--------------------- .nv.callgraph             --------------------------
	.section	.nv.callgraph,"",@"SHT_CUDA_CALLGRAPH"
	.align	4
	.sectionentsize	8
	.align		4
        /*0000*/ 	.word	0x00000000
	.align		4
        /*0004*/ 	.word	0xffffffff
	.align		4
        /*0008*/ 	.word	0x00000000
	.align		4
        /*000c*/ 	.word	0xfffffffe
	.align		4
        /*0010*/ 	.word	0x00000000
	.align		4
        /*0014*/ 	.word	0xfffffffd
	.align		4
        /*0018*/ 	.word	0x00000000
	.align		4
        /*001c*/ 	.word	0xfffffffc


//--------------------- .text._Z9matrixMulPKiS0_Pi --------------------------
	.section	.text._Z9matrixMulPKiS0_Pi,"ax",@progbits
	.align	128
        .global         _Z9matrixMulPKiS0_Pi
        .type           _Z9matrixMulPKiS0_Pi,@function
        .size           _Z9matrixMulPKiS0_Pi,(.L_x_7 - _Z9matrixMulPKiS0_Pi)
        .other          _Z9matrixMulPKiS0_Pi,@"STO_CUDA_ENTRY STV_DEFAULT"
_Z9matrixMulPKiS0_Pi:
.text._Z9matrixMulPKiS0_Pi:
[----:B------:R-:W-:Y:S01]  /*0000*/  LDC R1, c[0x0][0x37c] ;  /* 0x0000df00ff017b82 */ /* 0x000fe20000000800 */
[----:B------:R-:W0:Y:S07]  /*0010*/  S2R R0, SR_TID.Y ;  /* 0x0000000000007919 */ /* 0x000e2e0000002200 */
[----:B------:R-:W1:Y:S01]  /*0020*/  LDC R3, c[0x0][0x364] ;  /* 0x0000d900ff037b82 */ /* 0x000e620000000800 */
[----:B------:R-:W-:Y:S01]  /*0030*/  UMOV UR4, 0x400 ;  /* 0x0000040000047882 */ /* 0x000fe20000000000 */
[----:B------:R-:W-:Y:S01]  /*0040*/  HFMA2 R8, -RZ, RZ, 0, 0 ;  /* 0x00000000ff087431 */ /* 0x000fe200000001ff */
[----:B------:R-:W2:Y:S01]  /*0050*/  S2R R6, SR_TID.X ;  /* 0x0000000000067919 */ /* 0x000ea20000002100 */
[----:B------:R-:W-:Y:S01]  /*0060*/  UIADD3 UR5, UPT, UPT, UR4, 0x4000, URZ ;  /* 0x0000400004057890 */ /* 0x000fe2000fffe0ff */
[----:B------:R-:W-:Y:S01]  /*0070*/  MOV R18, RZ ;  /* 0x000000ff00127202 */ /* 0x000fe20000000f00 */
[----:B------:R-:W3:Y:S02]  /*0080*/  LDCU.64 UR8, c[0x0][0x358] ;  /* 0x00006b00ff0877ac */ /* 0x000ee40008000a00 */
[----:B------:R-:W4:Y:S08]  /*0090*/  S2UR UR6, SR_CgaCtaId ;  /* 0x00000000000679c3 */ /* 0x000f300000008800 */
[----:B------:R-:W0:Y:S08]  /*00a0*/  LDC R7, c[0x0][0x360] ;  /* 0x0000d800ff077b82 */ /* 0x000e300000000800 */
[----:B------:R-:W1:Y:S08]  /*00b0*/  S2UR UR7, SR_CTAID.Y ;  /* 0x00000000000779c3 */ /* 0x000e700000002600 */
[----:B------:R-:W5:Y:S01]  /*00c0*/  S2UR UR10, SR_CTAID.X ;  /* 0x00000000000a79c3 */ /* 0x000f620000002500 */
[----:B----4-:R-:W-:-:S02]  /*00d0*/  ULEA UR4, UR6, UR4, 0x18 ;  /* 0x0000000406047291 */ /* 0x010fc4000f8ec0ff */
[----:B------:R-:W-:Y:S01]  /*00e0*/  ULEA UR5, UR6, UR5, 0x18 ;  /* 0x0000000506057291 */ /* 0x000fe2000f8ec0ff */
[----:B0-----:R-:W-:Y:S01]  /*00f0*/  IMAD R9, R0, R7, RZ ;  /* 0x0000000700097224 */ /* 0x001fe200078e02ff */
[C---:B------:R-:W-:Y:S02]  /*0100*/  LOP3.LUT R13, R7.reuse, 0xfffffff8, RZ, 0xc0, !PT ;  /* 0xfffffff8070d7812 */ /* 0x040fe400078ec0ff */
[----:B------:R-:W-:Y:S02]  /*0110*/  LOP3.LUT R19, R7, 0x7, RZ, 0xc0, !PT ;  /* 0x0000000707137812 */ /* 0x000fe400078ec0ff */
[C---:B--2---:R-:W-:Y:S01]  /*0120*/  IADD3 R16, PT, PT, R9.reuse, R6, RZ ;  /* 0x0000000609107210 */ /* 0x044fe20007ffe0ff */
[----:B------:R-:W-:Y:S01]  /*0130*/  IMAD.MOV R13, RZ, RZ, -R13 ;  /* 0x000000ffff0d7224 */ /* 0x000fe200078e0a0d */
[----:B------:R-:W-:Y:S01]  /*0140*/  LEA R17, R9, UR4, 0x2 ;  /* 0x0000000409117c11 */ /* 0x000fe2000f8e10ff */
[----:B-1----:R-:W-:Y:S01]  /*0150*/  IMAD R2, R3, UR7, R0 ;  /* 0x0000000703027c24 */ /* 0x002fe2000f8e0200 */
[----:B------:R-:W-:-:S02]  /*0160*/  LEA R15, R16, UR4, 0x2 ;  /* 0x00000004100f7c11 */ /* 0x000fc4000f8e10ff */
[C---:B------:R-:W-:Y:S01]  /*0170*/  LOP3.LUT R20, R7.reuse, 0x3, RZ, 0xc0, !PT ;  /* 0x0000000307147812 */ /* 0x040fe200078ec0ff */
[----:B------:R-:W-:Y:S01]  /*0180*/  IMAD.SHL.U32 R3, R2, 0x400, RZ ;  /* 0x0000040002037824 */ /* 0x000fe200078e00ff */
[C---:B------:R-:W-:Y:S02]  /*0190*/  LOP3.LUT R10, R7.reuse, 0x7f8, RZ, 0xc0, !PT ;  /* 0x000007f8070a7812 */ /* 0x040fe400078ec0ff */
[----:B------:R-:W-:Y:S01]  /*01a0*/  LEA R14, R6, UR5, 0x2 ;  /* 0x00000005060e7c11 */ /* 0x000fe2000f8e10ff */
[----:B-----5:R-:W-:Y:S01]  /*01b0*/  IMAD R11, R7, UR10, RZ ;  /* 0x0000000a070b7c24 */ /* 0x020fe2000f8e02ff */
[----:B------:R-:W-:Y:S02]  /*01c0*/  LOP3.LUT R12, R3, R6, RZ, 0xfc, !PT ;  /* 0x00000006030c7212 */ /* 0x000fe400078efcff */
[----:B------:R-:W-:Y:S02]  /*01d0*/  LEA R16, R16, UR5, 0x2 ;  /* 0x0000000510107c11 */ /* 0x000fe4000f8e10ff */
[----:B---3--:R-:W-:-:S07]  /*01e0*/  IADD3 R17, PT, PT, R17, 0x10, RZ ;  /* 0x0000001011117810 */ /* 0x008fce0007ffe0ff */
.L_x_5:
[----:B0-----:R-:W0:Y:S01]  /*01f0*/  LDC.64 R4, c[0x0][0x380] ;  /* 0x0000e000ff047b82 */ /* 0x001e220000000a00 */
[--C-:B------:R-:W-:Y:S01]  /*0200*/  IMAD.IADD R22, R0, 0x1, R8.reuse ;  /* 0x0000000100167824 */ /* 0x100fe200078e0208 */
[----:B------:R-:W-:Y:S01]  /*0210*/  IADD3 R23, PT, PT, R11, R6, RZ ;  /* 0x000000060b177210 */ /* 0x000fe20007ffe0ff */
[----:B------:R-:W-:-:S03]  /*0220*/  IMAD.IADD R21, R12, 0x1, R8 ;  /* 0x000000010c157824 */ /* 0x000fc600078e0208 */
[----:B------:R-:W-:Y:S02]  /*0230*/  LEA R23, R22, R23, 0xa ;  /* 0x0000001716177211 */ /* 0x000fe400078e50ff */
[----:B------:R-:W1:Y:S01]  /*0240*/  LDC.64 R2, c[0x0][0x388] ;  /* 0x0000e200ff027b82 */ /* 0x000e620000000a00 */
[----:B0-----:R-:W-:-:S06]  /*0250*/  IMAD.WIDE.U32 R4, R21, 0x4, R4 ;  /* 0x0000000415047825 */ /* 0x001fcc00078e0004 */
[----:B------:R-:W2:Y:S01]  /*0260*/  LDG.E R4, desc[UR8][R4.64] ;  /* 0x0000000804047981 */ /* 0x000ea2000c1e1900 */
[----:B-1----:R-:W-:-:S06]  /*0270*/  IMAD.WIDE.U32 R2, R23, 0x4, R2 ;  /* 0x0000000417027825 */ /* 0x002fcc00078e0002 */
[----:B------:R-:W3:Y:S01]  /*0280*/  LDG.E R3, desc[UR8][R2.64] ;  /* 0x0000000802037981 */ /* 0x000ee2000c1e1900 */
[C---:B------:R-:W-:Y:S01]  /*0290*/  ISETP.GE.U32.AND P1, PT, R7.reuse, 0x8, PT ;  /* 0x000000080700780c */ /* 0x040fe20003f26070 */
[----:B------:R-:W-:Y:S01]  /*02a0*/  IMAD.IADD R8, R7, 0x1, R8 ;  /* 0x0000000107087824 */ /* 0x000fe200078e0208 */
[----:B------:R-:W-:-:S04]  /*02b0*/  MOV R22, RZ ;  /* 0x000000ff00167202 */ /* 0x000fc80000000f00 */
[----:B------:R-:W-:Y:S01]  /*02c0*/  ISETP.GE.U32.AND P0, PT, R8, 0x400, PT ;  /* 0x000004000800780c */ /* 0x000fe20003f06070 */
[----:B--2---:R0:W-:Y:S04]  /*02d0*/  STS [R15], R4 ;  /* 0x000000040f007388 */ /* 0x0041e80000000800 */
[----:B---3--:R0:W-:Y:S01]  /*02e0*/  STS [R16], R3 ;  /* 0x0000000310007388 */ /* 0x0081e20000000800 */
[----:B------:R-:W-:Y:S06]  /*02f0*/  BAR.SYNC.DEFER_BLOCKING 0x0 ;  /* 0x0000000000007b1d */ /* 0x000fec0000010000 */
[----:B------:R-:W-:Y:S05]  /*0300*/  @!P1 BRA `(.L_x_0) ;  /* 0x0000000000a09947 */ /* 0x000fea0003800000 */
[----:B------:R-:W-:Y:S01]  /*0310*/  IMAD.MOV.U32 R2, RZ, RZ, R17 ;  /* 0x000000ffff027224 */ /* 0x000fe200078e0011 */
[----:B0-----:R-:W-:Y:S01]  /*0320*/  MOV R4, R14 ;  /* 0x0000000e00047202 */ /* 0x001fe20000000f00 */
[----:B------:R-:W-:-:S07]  /*0330*/  IMAD.MOV.U32 R3, RZ, RZ, R13 ;  /* 0x000000ffff037224 */ /* 0x000fce00078e000d */
.L_x_1:
[----:B------:R-:W-:Y:S01]  /*0340*/  LDS R5, [R2+-0x10] ;  /* 0xfffff00002057984 */ /* 0x000fe20000000800 */
[----:B------:R-:W-:Y:S01]  /*0350*/  LEA R24, R7, R4, 0x2 ;  /* 0x0000000407187211 */ /* 0x000fe200078e10ff */
[----:B------:R-:W-:Y:S02]  /*0360*/  VIADD R3, R3, 0x8 ;  /* 0x0000000803037836 */ /* 0x000fe40000000000 */
[----:B------:R0:W1:Y:S02]  /*0370*/  LDS R21, [R4] ;  /* 0x0000000004157984 */ /* 0x0000640000000800 */
[----:B------:R-:W-:Y:S01]  /*0380*/  IMAD R26, R7, 0x4, R24 ;  /* 0x00000004071a7824 */ /* 0x000fe200078e0218 */
[----:B------:R-:W-:Y:S01]  /*0390*/  ISETP.NE.AND P1, PT, R3, RZ, PT ;  /* 0x000000ff0300720c */ /* 0x000fe20003f25270 */
[----:B------:R-:W-:Y:S03]  /*03a0*/  LDS R22, [R2+-0xc] ;  /* 0xfffff40002167984 */ /* 0x000fe60000000800 */
[C---:B------:R-:W-:Y:S01]  /*03b0*/  LEA R25, R7.reuse, R26, 0x2 ;  /* 0x0000001a07197211 */ /* 0x040fe200078e10ff */
[----:B------:R2:W3:Y:S01]  /*03c0*/  LDS R23, [R24] ;  /* 0x0000000018177984 */ /* 0x0004e20000000800 */
[----:B0-----:R-:W-:-:S03]  /*03d0*/  LEA R4, R7, R4, 0x5 ;  /* 0x0000000407047211 */ /* 0x001fc600078e28ff */
[C---:B------:R-:W-:Y:S01]  /*03e0*/  IMAD R29, R7.reuse, 0x4, R25 ;  /* 0x00000004071d7824 */ /* 0x040fe200078e0219 */
[----:B------:R-:W-:Y:S04]  /*03f0*/  LDS R28, [R2+-0x4] ;  /* 0xfffffc00021c7984 */ /* 0x000fe80000000800 */
[----:B------:R-:W-:Y:S01]  /*0400*/  LDS R27, [R25] ;  /* 0x00000000191b7984 */ /* 0x000fe20000000800 */
[----:B--2---:R-:W-:Y:S01]  /*0410*/  LEA R24, R7, R29, 0x2 ;  /* 0x0000001d07187211 */ /* 0x004fe200078e10ff */
[----:B-1----:R-:W-:Y:S02]  /*0420*/  IMAD R21, R5, R21, R18 ;  /* 0x0000001505157224 */ /* 0x002fe400078e0212 */
[----:B------:R-:W-:Y:S04]  /*0430*/  LDS R5, [R2+-0x8] ;  /* 0xfffff80002057984 */ /* 0x000fe80000000800 */
[----:B------:R0:W1:Y:S01]  /*0440*/  LDS R18, [R26] ;  /* 0x000000001a127984 */ /* 0x0000620000000800 */
[----:B---3--:R-:W-:-:S03]  /*0450*/  IMAD R23, R22, R23, R21 ;  /* 0x0000001716177224 */ /* 0x008fc600078e0215 */
[----:B------:R-:W-:Y:S04]  /*0460*/  LDS R21, [R2] ;  /* 0x0000000002157984 */ /* 0x000fe80000000800 */
[----:B------:R-:W2:Y:S01]  /*0470*/  LDS R22, [R29] ;  /* 0x000000001d167984 */ /* 0x000ea20000000800 */
[----:B0-----:R-:W-:Y:S02]  /*0480*/  IMAD R26, R7, 0x4, R24 ;  /* 0x00000004071a7824 */ /* 0x001fe400078e0218 */
[----:B-1----:R-:W-:-:S03]  /*0490*/  IMAD R5, R5, R18, R23 ;  /* 0x0000001205057224 */ /* 0x002fc600078e0217 */
[----:B------:R-:W-:Y:S01]  /*04a0*/  LEA R23, R7, R26, 0x2 ;  /* 0x0000001a07177211 */ /* 0x000fe200078e10ff */
[----:B------:R-:W-:Y:S01]  /*04b0*/  LDS R18, [R2+0x4] ;  /* 0x0000040002127984 */ /* 0x000fe20000000800 */
[----:B------:R-:W-:-:S03]  /*04c0*/  IMAD R27, R28, R27, R5 ;  /* 0x0000001b1c1b7224 */ /* 0x000fc600078e0205 */
[----:B------:R-:W0:Y:S01]  /*04d0*/  LDS R5, [R24] ;  /* 0x0000000018057984 */ /* 0x000e220000000800 */
[----:B--2---:R-:W-:-:S03]  /*04e0*/  IMAD R21, R21, R22, R27 ;  /* 0x0000001615157224 */ /* 0x004fc600078e021b */
[----:B------:R-:W-:Y:S04]  /*04f0*/  LDS R22, [R2+0x8] ;  /* 0x0000080002167984 */ /* 0x000fe80000000800 */
[----:B------:R-:W1:Y:S04]  /*0500*/  LDS R26, [R26] ;  /* 0x000000001a1a7984 */ /* 0x000e680000000800 */
[----:B------:R-:W-:Y:S04]  /*0510*/  LDS R23, [R23] ;  /* 0x0000000017177984 */ /* 0x000fe80000000800 */
[----:B------:R2:W3:Y:S02]  /*0520*/  LDS R28, [R2+0xc] ;  /* 0x00000c00021c7984 */ /* 0x0004e40000000800 */
[----:B--2---:R-:W-:-:S02]  /*0530*/  VIADD R2, R2, 0x20 ;  /* 0x0000002002027836 */ /* 0x004fc40000000000 */
[----:B0-----:R-:W-:-:S04]  /*0540*/  IMAD R5, R18, R5, R21 ;  /* 0x0000000512057224 */ /* 0x001fc800078e0215 */
[----:B-1----:R-:W-:-:S04]  /*0550*/  IMAD R5, R22, R26, R5 ;  /* 0x0000001a16057224 */ /* 0x002fc800078e0205 */
[----:B---3--:R-:W-:Y:S01]  /*0560*/  IMAD R18, R28, R23, R5 ;  /* 0x000000171c127224 */ /* 0x008fe200078e0205 */
[----:B------:R-:W-:Y:S06]  /*0570*/  @P1 BRA `(.L_x_1) ;  /* 0xfffffffc00701947 */ /* 0x000fec000383ffff */
[----:B------:R-:W-:-:S07]  /*0580*/  MOV R22, R10 ;  /* 0x0000000a00167202 */ /* 0x000fce0000000f00 */
.L_x_0:
[----:B------:R-:W-:-:S13]  /*0590*/  ISETP.NE.AND P1, PT, R19, RZ, PT ;  /* 0x000000ff1300720c */ /* 0x000fda0003f25270 */
[----:B------:R-:W-:Y:S05]  /*05a0*/  @!P1 BRA `(.L_x_2) ;  /* 0x0000000000fc9947 */ /* 0x000fea0003800000 */
[----:B------:R-:W-:Y:S01]  /*05b0*/  VIADD R2, R19, 0xffffffff ;  /* 0xffffffff13027836 */ /* 0x000fe20000000000 */
[----:B------:R-:W-:-:S04]  /*05c0*/  ISETP.NE.AND P2, PT, R20, RZ, PT ;  /* 0x000000ff1400720c */ /* 0x000fc80003f45270 */
[----:B------:R-:W-:-:S13]  /*05d0*/  ISETP.GE.U32.AND P1, PT, R2, 0x3, PT ;  /* 0x000000030200780c */ /* 0x000fda0003f26070 */
[----:B------:R-:W-:Y:S05]  /*05e0*/  @!P1 BRA `(.L_x_3) ;  /* 0x0000000000649947 */ /* 0x000fea0003800000 */
[----:B------:R-:W1:Y:S01]  /*05f0*/  S2UR UR5, SR_CgaCtaId ;  /* 0x00000000000579c3 */ /* 0x000e620000008800 */
[----:B------:R-:W-:Y:S01]  /*0600*/  UMOV UR4, 0x400 ;  /* 0x0000040000047882 */ /* 0x000fe20000000000 */
[C---:B0-----:R-:W-:Y:S01]  /*0610*/  IMAD R3, R22.reuse, R7, R6 ;  /* 0x0000000716037224 */ /* 0x041fe200078e0206 */
[----:B------:R-:W-:Y:S01]  /*0620*/  UIADD3 UR6, UPT, UPT, UR4, 0x4000, URZ ;  /* 0x0000400004067890 */ /* 0x000fe2000fffe0ff */
[----:B------:R-:W-:Y:S02]  /*0630*/  IADD3 R2, PT, PT, R9, R22, RZ ;  /* 0x0000001609027210 */ /* 0x000fe40007ffe0ff */
[----:B------:R-:W-:Y:S01]  /*0640*/  IADD3 R22, PT, PT, R22, 0x4, RZ ;  /* 0x0000000416167810 */ /* 0x000fe20007ffe0ff */
[----:B-1----:R-:W-:Y:S02]  /*0650*/  ULEA UR6, UR5, UR6, 0x18 ;  /* 0x0000000605067291 */ /* 0x002fe4000f8ec0ff */
[----:B------:R-:W-:-:S04]  /*0660*/  ULEA UR4, UR5, UR4, 0x18 ;  /* 0x0000000405047291 */ /* 0x000fc8000f8ec0ff */
[----:B------:R-:W-:Y:S02]  /*0670*/  LEA R24, R3, UR6, 0x2 ;  /* 0x0000000603187c11 */ /* 0x000fe4000f8e10ff */
[----:B------:R-:W-:-:S03]  /*0680*/  LEA R4, R2, UR4, 0x2 ;  /* 0x0000000402047c11 */ /* 0x000fc6000f8e10ff */
[C---:B------:R-:W-:Y:S02]  /*0690*/  IMAD R26, R7.reuse, 0x4, R24 ;  /* 0x00000004071a7824 */ /* 0x040fe400078e0218 */
[----:B------:R-:W-:Y:S03]  /*06a0*/  LDS R5, [R4] ;  /* 0x0000000004057984 */ /* 0x000fe60000000800 */
[C---:B------:R-:W-:Y:S01]  /*06b0*/  LEA R28, R7.reuse, R26, 0x2 ;  /* 0x0000001a071c7211 */ /* 0x040fe200078e10ff */
[----:B------:R-:W0:Y:S04]  /*06c0*/  LDS R24, [R24] ;  /* 0x0000000018187984 */ /* 0x000e280000000800 */
[----:B------:R-:W-:Y:S01]  /*06d0*/  LDS R3, [R4+0x4] ;  /* 0x0000040004037984 */ /* 0x000fe20000000800 */
[----:B------:R-:W-:-:S03]  /*06e0*/  IMAD R25, R7, 0x4, R28 ;  /* 0x0000000407197824 */ /* 0x000fc600078e021c */
[----:B------:R-:W1:Y:S04]  /*06f0*/  LDS R26, [R26] ;  /* 0x000000001a1a7984 */ /* 0x000e680000000800 */
[----:B------:R-:W-:Y:S04]  /*0700*/  LDS R2, [R28] ;  /* 0x000000001c027984 */ /* 0x000fe80000000800 */
[----:B------:R-:W2:Y:S04]  /*0710*/  LDS R21, [R4+0x8] ;  /* 0x0000080004157984 */ /* 0x000ea80000000800 */
[----:B------:R-:W-:Y:S04]  /*0720*/  LDS R23, [R4+0xc] ;  /* 0x00000c0004177984 */ /* 0x000fe80000000800 */
[----:B------:R-:W3:Y:S01]  /*0730*/  LDS R25, [R25] ;  /* 0x0000000019197984 */ /* 0x000ee20000000800 */
[----:B0-----:R-:W-:-:S04]  /*0740*/  IMAD R18, R5, R24, R18 ;  /* 0x0000001805127224 */ /* 0x001fc800078e0212 */
[----:B-1----:R-:W-:-:S04]  /*0750*/  IMAD R3, R3, R26, R18 ;  /* 0x0000001a03037224 */ /* 0x002fc800078e0212 */
[----:B--2---:R-:W-:-:S04]  /*0760*/  IMAD R2, R21, R2, R3 ;  /* 0x0000000215027224 */ /* 0x004fc800078e0203 */
[----:B---3--:R-:W-:-:S07]  /*0770*/  IMAD R18, R23, R25, R2 ;  /* 0x0000001917127224 */ /* 0x008fce00078e0202 */
.L_x_3:
[----:B------:R-:W-:Y:S05]  /*0780*/  @!P2 BRA `(.L_x_2) ;  /* 0x000000000084a947 */ /* 0x000fea0003800000 */
[----:B------:R-:W-:Y:S02]  /*0790*/  ISETP.NE.AND P1, PT, R20, 0x1, PT ;  /* 0x000000011400780c */ /* 0x000fe40003f25270 */
[----:B------:R-:W-:-:S11]  /*07a0*/  LOP3.LUT P2, RZ, R7, 0x1, RZ, 0xc0, !PT ;  /* 0x0000000107ff7812 */ /* 0x000fd6000784c0ff */
[----:B------:R-:W-:Y:S05]  /*07b0*/  @!P1 BRA `(.L_x_4) ;  /* 0x0000000000449947 */ /* 0x000fea0003800000 */
[----:B------:R-:W1:Y:S01]  /*07c0*/  S2UR UR5, SR_CgaCtaId ;  /* 0x00000000000579c3 */ /* 0x000e620000008800 */
[----:B------:R-:W-:Y:S01]  /*07d0*/  UMOV UR4, 0x400 ;  /* 0x0000040000047882 */ /* 0x000fe20000000000 */
[C---:B0-----:R-:W-:Y:S01]  /*07e0*/  IMAD R3, R22.reuse, R7, R6 ;  /* 0x0000000716037224 */ /* 0x041fe200078e0206 */
[----:B------:R-:W-:Y:S01]  /*07f0*/  UIADD3 UR6, UPT, UPT, UR4, 0x4000, URZ ;  /* 0x0000400004067890 */ /* 0x000fe2000fffe0ff */
[----:B------:R-:W-:Y:S02]  /*0800*/  IMAD.IADD R2, R9, 0x1, R22 ;  /* 0x0000000109027824 */ /* 0x000fe400078e0216 */
[----:B------:R-:W-:Y:S01]  /*0810*/  VIADD R22, R22, 0x2 ;  /* 0x0000000216167836 */ /* 0x000fe20000000000 */
[----:B-1----:R-:W-:Y:S02]  /*0820*/  ULEA UR6, UR5, UR6, 0x18 ;  /* 0x0000000605067291 */ /* 0x002fe4000f8ec0ff */
[----:B------:R-:W-:-:S04]  /*0830*/  ULEA UR4, UR5, UR4, 0x18 ;  /* 0x0000000405047291 */ /* 0x000fc8000f8ec0ff */
[----:B------:R-:W-:Y:S02]  /*0840*/  LEA R4, R3, UR6, 0x2 ;  /* 0x0000000603047c11 */ /* 0x000fe4000f8e10ff */
[----:B------:R-:W-:Y:S02]  /*0850*/  LEA R2, R2, UR4, 0x2 ;  /* 0x0000000402027c11 */ /* 0x000fe4000f8e10ff */
[----:B------:R-:W-:Y:S02]  /*0860*/  LEA R5, R7, R4, 0x2 ;  /* 0x0000000407057211 */ /* 0x000fe400078e10ff */
[----:B------:R-:W-:Y:S04]  /*0870*/  LDS R4, [R4] ;  /* 0x0000000004047984 */ /* 0x000fe80000000800 */
[----:B------:R-:W0:Y:S04]  /*0880*/  LDS R3, [R2] ;  /* 0x0000000002037984 */ /* 0x000e280000000800 */
[----:B------:R-:W-:Y:S04]  /*0890*/  LDS R24, [R2+0x4] ;  /* 0x0000040002187984 */ /* 0x000fe80000000800 */
[----:B------:R-:W1:Y:S01]  /*08a0*/  LDS R5, [R5] ;  /* 0x0000000005057984 */ /* 0x000e620000000800 */
[----:B0-----:R-:W-:-:S04]  /*08b0*/  IMAD R3, R3, R4, R18 ;  /* 0x0000000403037224 */ /* 0x001fc800078e0212 */
[----:B-1----:R-:W-:-:S07]  /*08c0*/  IMAD R18, R24, R5, R3 ;  /* 0x0000000518127224 */ /* 0x002fce00078e0203 */
.L_x_4:
[----:B------:R-:W-:Y:S05]  /*08d0*/  @!P2 BRA `(.L_x_2) ;  /* 0x000000000030a947 */ /* 0x000fea0003800000 */
[----:B------:R-:W1:Y:S01]  /*08e0*/  S2UR UR5, SR_CgaCtaId ;  /* 0x00000000000579c3 */ /* 0x000e620000008800 */
[----:B------:R-:W-:Y:S01]  /*08f0*/  UMOV UR4, 0x400 ;  /* 0x0000040000047882 */ /* 0x000fe20000000000 */
[-C--:B0-----:R-:W-:Y:S01]  /*0900*/  IMAD R3, R7, R22.reuse, R6 ;  /* 0x0000001607037224 */ /* 0x081fe200078e0206 */
[----:B------:R-:W-:Y:S01]  /*0910*/  UIADD3 UR6, UPT, UPT, UR4, 0x4000, URZ ;  /* 0x0000400004067890 */ /* 0x000fe2000fffe0ff */
[----:B------:R-:W-:-:S03]  /*0920*/  IADD3 R2, PT, PT, R9, R22, RZ ;  /* 0x0000001609027210 */ /* 0x000fc60007ffe0ff */
[----:B-1----:R-:W-:Y:S02]  /*0930*/  ULEA UR6, UR5, UR6, 0x18 ;  /* 0x0000000605067291 */ /* 0x002fe4000f8ec0ff */
[----:B------:R-:W-:-:S04]  /*0940*/  ULEA UR4, UR5, UR4, 0x18 ;  /* 0x0000000405047291 */ /* 0x000fc8000f8ec0ff */
[----:B------:R-:W-:Y:S02]  /*0950*/  LEA R4, R3, UR6, 0x2 ;  /* 0x0000000603047c11 */ /* 0x000fe4000f8e10ff */
[----:B------:R-:W-:-:S04]  /*0960*/  LEA R2, R2, UR4, 0x2 ;  /* 0x0000000402027c11 */ /* 0x000fc8000f8e10ff */
[----:B------:R-:W-:Y:S04]  /*0970*/  LDS R4, [R4] ;  /* 0x0000000004047984 */ /* 0x000fe80000000800 */
[----:B------:R-:W0:Y:S02]  /*0980*/  LDS R3, [R2] ;  /* 0x0000000002037984 */ /* 0x000e240000000800 */
[----:B0-----:R-:W-:-:S07]  /*0990*/  IMAD R18, R3, R4, R18 ;  /* 0x0000000403127224 */ /* 0x001fce00078e0212 */
.L_x_2:
[----:B------:R-:W-:Y:S06]  /*09a0*/  BAR.SYNC.DEFER_BLOCKING 0x0 ;  /* 0x0000000000007b1d */ /* 0x000fec0000010000 */
[----:B------:R-:W-:Y:S05]  /*09b0*/  @!P0 BRA `(.L_x_5) ;  /* 0xfffffff8000c8947 */ /* 0x000fea000383ffff */
[----:B0-----:R-:W0:Y:S01]  /*09c0*/  LDC.64 R2, c[0x0][0x390] ;  /* 0x0000e400ff027b82 */ /* 0x001e220000000a00 */
[----:B------:R-:W-:-:S04]  /*09d0*/  IMAD.IADD R11, R11, 0x1, R12 ;  /* 0x000000010b0b7824 */ /* 0x000fc800078e020c */
[----:B0-----:R-:W-:-:S05]  /*09e0*/  IMAD.WIDE R2, R11, 0x4, R2 ;  /* 0x000000040b027825 */ /* 0x001fca00078e0202 */
[----:B------:R-:W-:Y:S01]  /*09f0*/  STG.E desc[UR8][R2.64], R18 ;  /* 0x0000001202007986 */ /* 0x000fe2000c101908 */
[----:B------:R-:W-:Y:S05]  /*0a00*/  EXIT ;  /* 0x000000000000794d */ /* 0x000fea0003800000 */
.L_x_6:
[----:B------:R-:W-:-:S00]  /*0a10*/  BRA `(.L_x_6) ;  /* 0xfffffffc00fc7947 */ /* 0x000fc0000383ffff */
[----:B------:R-:W-:-:S00]  /*0a20*/  NOP ;  /* 0x0000000000007918 */ /* 0x000fc00000000000 */
        /* <DEDUP_REMOVED lines=13> */
.L_x_7:


//--------------------- .nv.shared._Z9matrixMulPKiS0_Pi --------------------------
	.section	.nv.shared._Z9matrixMulPKiS0_Pi,"aw",@nobits
	.sectionflags	@""
	.align	4
.nv.shared._Z9matrixMulPKiS0_Pi:
	.zero		33792


//--------------------- .nv.shared.reserved.0     --------------------------
	.section	.nv.shared.reserved.0,"aw",@nobits
	.weak		__nv_reservedSMEM_offset_0_alias
	.size		__nv_reservedSMEM_offset_0_alias, 0, 64
	.other		__nv_reservedSMEM_offset_0_alias,@"STO_CUDA_RESERVED_SHARED STV_DEFAULT"
__nv_reservedSMEM_offset_0_alias:
	.zero		0
	.zero		64


//--------------------- .nv.constant0._Z9matrixMulPKiS0_Pi --------------------------
	.section	.nv.constant0._Z9matrixMulPKiS0_Pi,"a",@progbits
	.sectionflags	@""
	.align	4
.nv.constant0._Z9matrixMulPKiS0_Pi:
	.zero		920


//--------------------- SYMBOLS --------------------------

	.type		.nv.reservedSmem.offset0,@object
	.size		.nv.reservedSmem.offset0,0x4
	.type		.nv.reservedSmem.cap,@object
	.size		.nv.reservedSmem.cap,0x4
